//
// Generated by NVIDIA NVVM Compiler
//
// Compiler Build ID: CL-36424714
// Cuda compilation tools, release 13.0, V13.0.88
// Based on NVVM 20.0.0
//

.version 9.0
.target sm_100
.address_size 64

	// .globl	_Z11kernel_convPtS_Pf

.visible .entry _Z11kernel_convPtS_Pf(
	.param .u64 .ptr .align 1 _Z11kernel_convPtS_Pf_param_0,
	.param .u64 .ptr .align 1 _Z11kernel_convPtS_Pf_param_1,
	.param .u64 .ptr .align 1 _Z11kernel_convPtS_Pf_param_2
)
{
	.reg .pred 	%p<10>;
	.reg .b16 	%rs<10>;
	.reg .b32 	%r<26>;
	.reg .b32 	%f<30>;
	.reg .b64 	%rd<50>;

	ld.param.u64 	%rd1, [_Z11kernel_convPtS_Pf_param_0];
	ld.param.u64 	%rd2, [_Z11kernel_convPtS_Pf_param_1];
	ld.param.u64 	%rd3, [_Z11kernel_convPtS_Pf_param_2];
	cvta.to.global.u64 	%rd4, %rd3;
	cvta.to.global.u64 	%rd5, %rd1;
	mov.u32 	%r1, %ntid.y;
	mov.u32 	%r2, %ctaid.y;
	mov.u32 	%r3, %tid.y;
	mad.lo.s32 	%r4, %r1, %r2, %r3;
	mov.u32 	%r5, %ntid.x;
	mov.u32 	%r6, %ctaid.x;
	mov.u32 	%r7, %tid.x;
	mad.lo.s32 	%r8, %r5, %r6, %r7;
	add.s32 	%r10, %r8, -1;
	shl.b32 	%r11, %r4, 10;
	add.s32 	%r12, %r11, %r8;
	cvt.s64.s32 	%rd6, %r12;
	add.s32 	%r13, %r4, -1;
	setp.gt.u32 	%p1, %r13, 1023;
	shl.b32 	%r14, %r13, 10;
	setp.gt.u32 	%p2, %r10, 1023;
	add.s32 	%r15, %r14, %r10;
	cvt.u64.u32 	%rd7, %r15;
	selp.b64 	%rd8, %rd6, %rd7, %p2;
	selp.b64 	%rd9, %rd6, %rd8, %p1;
	shl.b64 	%rd10, %rd9, 1;
	add.s64 	%rd11, %rd5, %rd10;
	ld.global.u16 	%rs1, [%rd11];
	cvt.rn.f32.u16 	%f1, %rs1;
	ld.global.f32 	%f2, [%rd4];
	fma.rn.f32 	%f3, %f2, %f1, 0f00000000;
	or.b32  	%r16, %r13, %r8;
	setp.lt.u32 	%p3, %r16, 1024;
	add.s32 	%r17, %r14, %r8;
	cvt.u64.u32 	%rd12, %r17;
	selp.b64 	%rd13, %rd12, %rd6, %p3;
	shl.b64 	%rd14, %rd13, 1;
	add.s64 	%rd15, %rd5, %rd14;
	ld.global.u16 	%rs2, [%rd15];
	cvt.rn.f32.u16 	%f4, %rs2;
	ld.global.f32 	%f5, [%rd4+4];
	fma.rn.f32 	%f6, %f5, %f4, %f3;
	add.s32 	%r18, %r8, -1023;
	setp.lt.u32 	%p4, %r18, -1024;
	add.s32 	%r19, %r15, 2;
	cvt.u64.u32 	%rd16, %r19;
	selp.b64 	%rd17, %rd6, %rd16, %p4;
	selp.b64 	%rd18, %rd6, %rd17, %p1;
	shl.b64 	%rd19, %rd18, 1;
	add.s64 	%rd20, %rd5, %rd19;
	ld.global.u16 	%rs3, [%rd20];
	cvt.rn.f32.u16 	%f7, %rs3;
	ld.global.f32 	%f8, [%rd4+8];
	fma.rn.f32 	%f9, %f8, %f7, %f6;
	setp.gt.u32 	%p5, %r4, 1023;
	add.s32 	%r20, %r12, -1;
	cvt.u64.u32 	%rd21, %r20;
	selp.b64 	%rd22, %rd6, %rd21, %p2;
	selp.b64 	%rd23, %rd6, %rd22, %p5;
	shl.b64 	%rd24, %rd23, 1;
	add.s64 	%rd25, %rd5, %rd24;
	ld.global.u16 	%rs4, [%rd25];
	cvt.rn.f32.u16 	%f10, %rs4;
	ld.global.f32 	%f11, [%rd4+12];
	fma.rn.f32 	%f12, %f11, %f10, %f9;
	mul.wide.s32 	%rd26, %r12, 2;
	add.s64 	%rd27, %rd5, %rd26;
	ld.global.u16 	%rs5, [%rd27];
	cvt.rn.f32.u16 	%f13, %rs5;
	ld.global.f32 	%f14, [%rd4+16];
	fma.rn.f32 	%f15, %f14, %f13, %f12;
	add.s32 	%r21, %r12, 1;
	cvt.u64.u32 	%rd28, %r21;
	selp.b64 	%rd29, %rd6, %rd28, %p4;
	selp.b64 	%rd30, %rd6, %rd29, %p5;
	shl.b64 	%rd31, %rd30, 1;
	add.s64 	%rd32, %rd5, %rd31;
	ld.global.u16 	%rs6, [%rd32];
	cvt.rn.f32.u16 	%f16, %rs6;
	ld.global.f32 	%f17, [%rd4+20];
	fma.rn.f32 	%f18, %f17, %f16, %f15;
	setp.gt.u32 	%p6, %r4, 1022;
	add.s32 	%r22, %r15, 2048;
	cvt.u64.u32 	%rd33, %r22;
	selp.b64 	%rd34, %rd6, %rd33, %p2;
	selp.b64 	%rd35, %rd6, %rd34, %p6;
	shl.b64 	%rd36, %rd35, 1;
	add.s64 	%rd37, %rd5, %rd36;
	ld.global.u16 	%rs7, [%rd37];
	cvt.rn.f32.u16 	%f19, %rs7;
	ld.global.f32 	%f20, [%rd4+24];
	fma.rn.f32 	%f21, %f20, %f19, %f18;
	setp.gt.u32 	%p7, %r8, 1023;
	add.s32 	%r23, %r15, 2049;
	cvt.u64.u32 	%rd38, %r23;
	selp.b64 	%rd39, %rd6, %rd38, %p7;
	selp.b64 	%rd40, %rd6, %rd39, %p6;
	shl.b64 	%rd41, %rd40, 1;
	add.s64 	%rd42, %rd5, %rd41;
	ld.global.u16 	%rs8, [%rd42];
	cvt.rn.f32.u16 	%f22, %rs8;
	ld.global.f32 	%f23, [%rd4+28];
	fma.rn.f32 	%f24, %f23, %f22, %f21;
	add.s32 	%r24, %r15, 2050;
	cvt.u64.u32 	%rd43, %r24;
	selp.b64 	%rd44, %rd6, %rd43, %p4;
	selp.b64 	%rd45, %rd6, %rd44, %p6;
	shl.b64 	%rd46, %rd45, 1;
	add.s64 	%rd47, %rd5, %rd46;
	ld.global.u16 	%rs9, [%rd47];
	cvt.rn.f32.u16 	%f25, %rs9;
	ld.global.f32 	%f26, [%rd4+32];
	fma.rn.f32 	%f27, %f26, %f25, %f24;
	cvta.to.global.u64 	%rd48, %rd2;
	setp.lt.f32 	%p8, %f27, 0f00000000;
	selp.f32 	%f28, 0f00000000, %f27, %p8;
	setp.gt.f32 	%p9, %f28, 0f477FFF00;
	selp.f32 	%f29, 0f477FFF00, %f28, %p9;
	cvt.rzi.u32.f32 	%r25, %f29;
	add.s64 	%rd49, %rd48, %rd26;
	st.global.u16 	[%rd49], %r25;
	ret;

}


// ===== COMPILED SASS (sm_100) =====

	.target	sm_100

	.elftype	@"ET_EXEC"


//--------------------- .note.nv.tkinfo           --------------------------
	.section	.note.nv.tkinfo,"",@"SHT_NOTE"
	.sectionflags	@"SHF_NOTE_NV_TKINFO"
	.tkinfo
        /*0018*/ 	.word	0x00000002
        /*0030*/ 	.string	""
        /*0030*/ 	.string	"ptxas"
        /*0030*/ 	.string	"Cuda compilation tools, release 13.0, V13.0.88"
        /*0030*/ 	.string	"Build cuda_13.0.r13.0/compiler.36424714_0"
        /*0030*/ 	.string	"-arch sm_100 -m 64 "



//--------------------- .note.nv.cuinfo           --------------------------
	.section	.note.nv.cuinfo,"",@"SHT_NOTE"
	.sectionflags	@"SHF_NOTE_NV_CUINFO"
        /*0018*/ 	.short	0x0002
        /*001a*/ 	.short	0x0064
        /*001c*/ 	.short	0x0082
	.zero		2


//--------------------- .nv.info                  --------------------------
	.section	.nv.info,"",@"SHT_CUDA_INFO"
	.align	4


	//----- nvinfo : EIATTR_REGCOUNT
	.align		4
        /*0000*/ 	.byte	0x04, 0x2f
        /*0002*/ 	.short	(.L_1 - .L_0)
	.align		4
.L_0:
        /*0004*/ 	.word	index@(_Z11kernel_convPtS_Pf)
        /*0008*/ 	.word	0x0000001e


	//----- nvinfo : EIATTR_FRAME_SIZE
	.align		4
.L_1:
        /*000c*/ 	.byte	0x04, 0x11
        /*000e*/ 	.short	(.L_3 - .L_2)
	.align		4
.L_2:
        /*0010*/ 	.word	index@(_Z11kernel_convPtS_Pf)
        /*0014*/ 	.word	0x00000000


	//----- nvinfo : EIATTR_MIN_STACK_SIZE
	.align		4
.L_3:
        /*0018*/ 	.byte	0x04, 0x12
        /*001a*/ 	.short	(.L_5 - .L_4)
	.align		4
.L_4:
        /*001c*/ 	.word	index@(_Z11kernel_convPtS_Pf)
        /*0020*/ 	.word	0x00000000
.L_5:


//--------------------- .nv.compat                --------------------------
	.section	.nv.compat,"",@"SHT_CUDA_COMPAT_INFO"
	.align	4
        /*0000*/ 	.byte	0x02, 0x09, 0x00, 0x00, 0x02, 0x02, 0x01, 0x00, 0x02, 0x05, 0x05, 0x00, 0x03, 0x07, 0x01, 0x01
        /*0010*/ 	.byte	0x02, 0x03, 0x00, 0x00, 0x02, 0x06, 0x01, 0x00, 0x04, 0x0b, 0x08, 0x00, 0x09, 0x00, 0x00, 0x00
        /*0020*/ 	.byte	0x00, 0x00, 0x00, 0x00


//--------------------- .nv.info._Z11kernel_convPtS_Pf --------------------------
	.section	.nv.info._Z11kernel_convPtS_Pf,"",@"SHT_CUDA_INFO"
	.sectionflags	@""
	.align	4


	//----- nvinfo : EIATTR_CUDA_API_VERSION
	.align		4
        /*0000*/ 	.byte	0x04, 0x37
        /*0002*/ 	.short	(.L_7 - .L_6)
.L_6:
        /*0004*/ 	.word	0x00000082


	//----- nvinfo : EIATTR_KPARAM_INFO
	.align		4
.L_7:
        /*0008*/ 	.byte	0x04, 0x17
        /*000a*/ 	.short	(.L_9 - .L_8)
.L_8:
        /*000c*/ 	.word	0x00000000
        /*0010*/ 	.short	0x0002
        /*0012*/ 	.short	0x0010
        /*0014*/ 	.byte	0x00, 0xf5, 0x21, 0x00


	//----- nvinfo : EIATTR_KPARAM_INFO
	.align		4
.L_9:
        /*0018*/ 	.byte	0x04, 0x17
        /*001a*/ 	.short	(.L_11 - .L_10)
.L_10:
        /*001c*/ 	.word	0x00000000
        /*0020*/ 	.short	0x0001
        /*0022*/ 	.short	0x0008
        /*0024*/ 	.byte	0x00, 0xf5, 0x21, 0x00


	//----- nvinfo : EIATTR_KPARAM_INFO
	.align		4
.L_11:
        /*0028*/ 	.byte	0x04, 0x17
        /*002a*/ 	.short	(.L_13 - .L_12)
.L_12:
        /*002c*/ 	.word	0x00000000
        /*0030*/ 	.short	0x0000
        /*0032*/ 	.short	0x0000
        /*0034*/ 	.byte	0x00, 0xf5, 0x21, 0x00


	//----- nvinfo : EIATTR_SPARSE_MMA_MASK
	.align		4
.L_13:
        /*0038*/ 	.byte	0x03, 0x50
        /*003a*/ 	.short	0x0000


	//----- nvinfo : EIATTR_MAXREG_COUNT
	.align		4
        /*003c*/ 	.byte	0x03, 0x1b
        /*003e*/ 	.short	0x00ff


	//----- nvinfo : EIATTR_MERCURY_ISA_VERSION
	.align		4
        /*0040*/ 	.byte	0x03, 0x5f
        /*0042*/ 	.short	0x0101


	//----- nvinfo : EIATTR_VRC_CTA_INIT_COUNT
	.align		4
        /*0044*/ 	.byte	0x02, 0x4a
	.zero		1
	.zero		1


	//----- nvinfo : EIATTR_EXIT_INSTR_OFFSETS
	.align		4
        /*0048*/ 	.byte	0x04, 0x1c
        /*004a*/ 	.short	(.L_15 - .L_14)


	//   ....[0]....
.L_14:
        /*004c*/ 	.word	0x00000780


	//----- nvinfo : EIATTR_CBANK_PARAM_SIZE
	.align		4
.L_15:
        /*0050*/ 	.byte	0x03, 0x19
        /*0052*/ 	.short	0x0018


	//----- nvinfo : EIATTR_PARAM_CBANK
	.align		4
        /*0054*/ 	.byte	0x04, 0x0a
        /*0056*/ 	.short	(.L_17 - .L_16)
	.align		4
.L_16:
        /*0058*/ 	.word	index@(.nv.constant0._Z11kernel_convPtS_Pf)
        /*005c*/ 	.short	0x0380
        /*005e*/ 	.short	0x0018


	//----- nvinfo : EIATTR_SW_WAR
	.align		4
.L_17:
        /*0060*/ 	.byte	0x04, 0x36
        /*0062*/ 	.short	(.L_19 - .L_18)
.L_18:
        /*0064*/ 	.word	0x00000008
.L_19:


//--------------------- .nv.callgraph             --------------------------
	.section	.nv.callgraph,"",@"SHT_CUDA_CALLGRAPH"
	.align	4
	.sectionentsize	8
	.align		4
        /*0000*/ 	.word	0x00000000
	.align		4
        /*0004*/ 	.word	0xffffffff
	.align		4
        /*0008*/ 	.word	0x00000000
	.align		4
        /*000c*/ 	.word	0xfffffffe
	.align		4
        /*0010*/ 	.word	0x00000000
	.align		4
        /*0014*/ 	.word	0xfffffffd
	.align		4
        /*0018*/ 	.word	0x00000000
	.align		4
        /*001c*/ 	.word	0xfffffffc


//--------------------- .text._Z11kernel_convPtS_Pf --------------------------
	.section	.text._Z11kernel_convPtS_Pf,"ax",@progbits
	.align	128
        .global         _Z11kernel_convPtS_Pf
        .type           _Z11kernel_convPtS_Pf,@function
        .size           _Z11kernel_convPtS_Pf,(.L_x_1 - _Z11kernel_convPtS_Pf)
        .other          _Z11kernel_convPtS_Pf,@"STO_CUDA_ENTRY STV_DEFAULT"
_Z11kernel_convPtS_Pf:
.text._Z11kernel_convPtS_Pf:
[----:B------:R-:W-:Y:S01]  /*0000*/  LDC R1, c[0x0][0x37c] ;  /* 0x0000df00ff017b82 */ /* 0x000fe20000000800 */
[----:B------:R-:W0:Y:S01]  /*0010*/  S2R R2, SR_CTAID.Y ;  /* 0x0000000000027919 */ /* 0x000e220000002600 */
[----:B------:R-:W0:Y:S06]  /*0020*/  LDCU UR4, c[0x0][0x364] ;  /* 0x00006c80ff0477ac */ /* 0x000e2c0008000800 */
[----:B------:R-:W1:Y:S01]  /*0030*/  LDC.64 R12, c[0x0][0x380] ;  /* 0x0000e000ff0c7b82 */ /* 0x000e620000000a00 */
[----:B------:R-:W0:Y:S01]  /*0040*/  S2R R3, SR_TID.Y ;  /* 0x0000000000037919 */ /* 0x000e220000002200 */
[----:B------:R-:W2:Y:S01]  /*0050*/  LDCU UR5, c[0x0][0x360] ;  /* 0x00006c00ff0577ac */ /* 0x000ea20008000800 */
[----:B------:R-:W2:Y:S01]  /*0060*/  S2R R0, SR_CTAID.X ;  /* 0x0000000000007919 */ /* 0x000ea20000002500 */
[----:B------:R-:W3:Y:S01]  /*0070*/  LDCU.64 UR6, c[0x0][0x380] ;  /* 0x00007000ff0677ac */ /* 0x000ee20008000a00 */
[----:B------:R-:W2:Y:S01]  /*0080*/  S2R R5, SR_TID.X ;  /* 0x0000000000057919 */ /* 0x000ea20000002100 */
[----:B0-----:R-:W-:-:S02]  /*0090*/  IMAD R2, R2, UR4, R3 ;  /* 0x0000000402027c24 */ /* 0x001fc4000f8e0203 */
[----:B--2---:R-:W-:Y:S01]  /*00a0*/  IMAD R3, R0, UR5, R5 ;  /* 0x0000000500037c24 */ /* 0x004fe2000f8e0205 */
[----:B------:R-:W0:Y:S01]  /*00b0*/  LDCU.64 UR4, c[0x0][0x358] ;  /* 0x00006b00ff0477ac */ /* 0x000e220008000a00 */
[C---:B------:R-:W-:Y:S02]  /*00c0*/  VIADD R0, R2.reuse, 0xffffffff ;  /* 0xffffffff02007836 */ /* 0x040fe40000000000 */
[----:B------:R-:W-:Y:S02]  /*00d0*/  IMAD R16, R2, 0x400, R3 ;  /* 0x0000040002107824 */ /* 0x000fe400078e0203 */
[C---:B------:R-:W-:Y:S01]  /*00e0*/  VIADD R6, R3.reuse, 0xffffffff ;  /* 0xffffffff03067836 */ /* 0x040fe20000000000 */
[----:B------:R-:W-:Y:S01]  /*00f0*/  LOP3.LUT R4, R0, R3, RZ, 0xfc, !PT ;  /* 0x0000000300047212 */ /* 0x000fe200078efcff */
[----:B------:R-:W-:Y:S01]  /*0100*/  VIADD R5, R16, 0xfffffc00 ;  /* 0xfffffc0010057836 */ /* 0x000fe20000000000 */
[----:B------:R-:W-:Y:S01]  /*0110*/  ISETP.GT.U32.AND P4, PT, R0, 0x3ff, PT ;  /* 0x000003ff0000780c */ /* 0x000fe20003f84070 */
[----:B------:R-:W-:Y:S01]  /*0120*/  VIADD R7, R16, 0xfffffc01 ;  /* 0xfffffc0110077836 */ /* 0x000fe20000000000 */
[----:B------:R-:W-:Y:S01]  /*0130*/  ISETP.GE.U32.AND P1, PT, R4, 0x400, PT ;  /* 0x000004000400780c */ /* 0x000fe20003f26070 */
[----:B------:R-:W-:Y:S01]  /*0140*/  VIADD R17, R16, 0x3ff ;  /* 0x000003ff10117836 */ /* 0x000fe20000000000 */
[----:B------:R-:W-:Y:S01]  /*0150*/  ISETP.GT.U32.AND P0, PT, R6, 0x3ff, PT ;  /* 0x000003ff0600780c */ /* 0x000fe20003f04070 */
[----:B------:R-:W-:Y:S01]  /*0160*/  VIADD R6, R3, 0xfffffc01 ;  /* 0xfffffc0103067836 */ /* 0x000fe20000000000 */
[----:B------:R-:W-:-:S02]  /*0170*/  SHF.R.S32.HI R0, RZ, 0x1f, R16 ;  /* 0x0000001fff007819 */ /* 0x000fc40000011410 */
[----:B------:R-:W-:Y:S01]  /*0180*/  SEL R4, R5, R16, !P1 ;  /* 0x0000001005047207 */ /* 0x000fe20004800000 */
[----:B------:R-:W-:Y:S01]  /*0190*/  VIADD R5, R16, 0xfffffbff ;  /* 0xfffffbff10057836 */ /* 0x000fe20000000000 */
[----:B------:R-:W-:Y:S02]  /*01a0*/  SEL R9, R0, RZ, P1 ;  /* 0x000000ff00097207 */ /* 0x000fe40000800000 */
[----:B------:R-:W-:Y:S02]  /*01b0*/  ISETP.GE.U32.AND P1, PT, R6, -0x400, PT ;  /* 0xfffffc000600780c */ /* 0x000fe40003f26070 */
[----:B---3--:R-:W-:Y:S02]  /*01c0*/  LEA R24, P2, R4, UR6, 0x1 ;  /* 0x0000000604187c11 */ /* 0x008fe4000f8408ff */
[C---:B------:R-:W-:Y:S02]  /*01d0*/  SEL R5, R16.reuse, R5, P0 ;  /* 0x0000000510057207 */ /* 0x040fe40000000000 */
[----:B------:R-:W-:-:S02]  /*01e0*/  SEL R7, R16, R7, !P1 ;  /* 0x0000000710077207 */ /* 0x000fc40004800000 */
[----:B------:R-:W-:Y:S02]  /*01f0*/  LEA.HI.X R25, R4, UR7, R9, 0x1, P2 ;  /* 0x0000000704197c11 */ /* 0x000fe400090f0c09 */
[----:B------:R-:W-:Y:S02]  /*0200*/  SEL R9, R0, RZ, P0 ;  /* 0x000000ff00097207 */ /* 0x000fe40000000000 */
[----:B------:R-:W-:Y:S02]  /*0210*/  SEL R6, R16, R5, P4 ;  /* 0x0000000510067207 */ /* 0x000fe40002000000 */
[----:B------:R-:W-:Y:S02]  /*0220*/  SEL R5, R0, RZ, !P1 ;  /* 0x000000ff00057207 */ /* 0x000fe40004800000 */
[----:B------:R-:W-:Y:S02]  /*0230*/  SEL R4, R16, R7, P4 ;  /* 0x0000000710047207 */ /* 0x000fe40002000000 */
[----:B------:R-:W-:-:S02]  /*0240*/  SEL R11, R0, R9, P4 ;  /* 0x00000009000b7207 */ /* 0x000fc40002000000 */
[----:B------:R-:W-:Y:S02]  /*0250*/  LEA R22, P3, R6, UR6, 0x1 ;  /* 0x0000000606167c11 */ /* 0x000fe4000f8608ff */
[----:B------:R-:W-:Y:S02]  /*0260*/  SEL R7, R0, R5, P4 ;  /* 0x0000000500077207 */ /* 0x000fe40002000000 */
[----:B------:R-:W-:Y:S02]  /*0270*/  LEA R14, P5, R4, UR6, 0x1 ;  /* 0x00000006040e7c11 */ /* 0x000fe4000f8a08ff */
[----:B------:R-:W-:Y:S01]  /*0280*/  LEA.HI.X R23, R6, UR7, R11, 0x1, P3 ;  /* 0x0000000706177c11 */ /* 0x000fe200098f0c0b */
[----:B------:R-:W-:Y:S01]  /*0290*/  VIADD R11, R16, 0x1 ;  /* 0x00000001100b7836 */ /* 0x000fe20000000000 */
[C---:B------:R-:W-:Y:S02]  /*02a0*/  ISETP.GT.U32.AND P2, PT, R2.reuse, 0x3ff, PT ;  /* 0x000003ff0200780c */ /* 0x040fe40003f44070 */
[----:B------:R-:W-:-:S02]  /*02b0*/  ISETP.GT.U32.AND P4, PT, R2, 0x3fe, PT ;  /* 0x000003fe0200780c */ /* 0x000fc40003f84070 */
[----:B------:R-:W-:Y:S02]  /*02c0*/  ISETP.GT.U32.AND P3, PT, R3, 0x3ff, PT ;  /* 0x000003ff0300780c */ /* 0x000fe40003f64070 */
[----:B------:R-:W-:Y:S01]  /*02d0*/  LEA.HI.X R15, R4, UR7, R7, 0x1, P5 ;  /* 0x00000007040f7c11 */ /* 0x000fe2000a8f0c07 */
[----:B------:R-:W0:Y:S01]  /*02e0*/  LDC.64 R2, c[0x0][0x390] ;  /* 0x0000e400ff027b82 */ /* 0x000e220000000a00 */
[C---:B------:R-:W-:Y:S01]  /*02f0*/  VIADD R7, R16.reuse, 0xffffffff ;  /* 0xffffffff10077836 */ /* 0x040fe20000000000 */
[----:B------:R-:W-:Y:S02]  /*0300*/  SEL R21, R16, R17, P0 ;  /* 0x0000001110157207 */ /* 0x000fe40000000000 */
[----:B------:R-:W-:Y:S02]  /*0310*/  SEL R20, R0, R5, P2 ;  /* 0x0000000500147207 */ /* 0x000fe40001000000 */
[C---:B------:R-:W-:Y:S02]  /*0320*/  SEL R19, R16.reuse, R7, P0 ;  /* 0x0000000710137207 */ /* 0x040fe40000000000 */
[----:B------:R-:W-:-:S02]  /*0330*/  SEL R7, R16, R11, !P1 ;  /* 0x0000000b10077207 */ /* 0x000fc40004800000 */
[C---:B------:R-:W-:Y:S02]  /*0340*/  SEL R18, R16.reuse, R21, P4 ;  /* 0x0000001510127207 */ /* 0x040fe40002000000 */
[----:B------:R-:W-:Y:S02]  /*0350*/  SEL R10, R16, R19, P2 ;  /* 0x00000013100a7207 */ /* 0x000fe40001000000 */
[----:B------:R-:W-:Y:S02]  /*0360*/  SEL R11, R0, RZ, P3 ;  /* 0x000000ff000b7207 */ /* 0x000fe40001800000 */
[----:B------:R-:W-:Y:S02]  /*0370*/  SEL R17, R16, R7, P2 ;  /* 0x0000000710117207 */ /* 0x000fe40001000000 */
[----:B------:R-:W-:Y:S02]  /*0380*/  SEL R19, R0, R9, P4 ;  /* 0x0000000900137207 */ /* 0x000fe40002000000 */
[----:B------:R-:W-:-:S02]  /*0390*/  LEA R4, P5, R18, UR6, 0x1 ;  /* 0x0000000612047c11 */ /* 0x000fc4000f8a08ff */
[----:B------:R-:W-:Y:S02]  /*03a0*/  SEL R7, R0, R9, P2 ;  /* 0x0000000900077207 */ /* 0x000fe40001000000 */
[----:B------:R-:W-:Y:S01]  /*03b0*/  LEA R8, P0, R10, UR6, 0x1 ;  /* 0x000000060a087c11 */ /* 0x000fe2000f8008ff */
[----:B0-----:R-:W2:Y:S01]  /*03c0*/  LDG.E R21, desc[UR4][R2.64] ;  /* 0x0000000402157981 */ /* 0x001ea2000c1e1900 */
[C---:B------:R-:W-:Y:S02]  /*03d0*/  SEL R11, R0.reuse, R11, P4 ;  /* 0x0000000b000b7207 */ /* 0x040fe40002000000 */
[C---:B------:R-:W-:Y:S02]  /*03e0*/  LEA R6, P2, R17.reuse, UR6, 0x1 ;  /* 0x0000000611067c11 */ /* 0x040fe4000f8408ff */
[----:B------:R-:W-:Y:S02]  /*03f0*/  SEL R0, R0, R5, P4 ;  /* 0x0000000500007207 */ /* 0x000fe40002000000 */
[----:B------:R-:W-:Y:S01]  /*0400*/  LEA.HI.X R5, R18, UR7, R19, 0x1, P5 ;  /* 0x0000000712057c11 */ /* 0x000fe2000a8f0c13 */
[----:B------:R-:W-:Y:S01]  /*0410*/  VIADD R19, R16, 0x400 ;  /* 0x0000040010137836 */ /* 0x000fe20000000000 */
[----:B------:R-:W-:Y:S01]  /*0420*/  LEA.HI.X R9, R10, UR7, R7, 0x1, P0 ;  /* 0x000000070a097c11 */ /* 0x000fe200080f0c07 */
[----:B------:R-:W3:Y:S01]  /*0430*/  LDG.E.U16 R18, desc[UR4][R24.64] ;  /* 0x0000000418127981 */ /* 0x000ee2000c1e1500 */
[----:B------:R-:W-:-:S03]  /*0440*/  LEA.HI.X R7, R17, UR7, R20, 0x1, P2 ;  /* 0x0000000711077c11 */ /* 0x000fc600090f0c14 */
[----:B------:R-:W4:Y:S01]  /*0450*/  LDG.E.U16 R17, desc[UR4][R22.64] ;  /* 0x0000000416117981 */ /* 0x000f22000c1e1500 */
[C---:B------:R-:W-:Y:S01]  /*0460*/  SEL R19, R16.reuse, R19, P3 ;  /* 0x0000001310137207 */ /* 0x040fe20001800000 */
[C---:B------:R-:W-:Y:S02]  /*0470*/  VIADD R27, R16.reuse, 0x401 ;  /* 0x00000401101b7836 */ /* 0x040fe40000000000 */
[----:B------:R0:W5:Y:S01]  /*0480*/  LDG.E.U16 R20, desc[UR4][R14.64] ;  /* 0x000000040e147981 */ /* 0x000162000c1e1500 */
[C---:B------:R-:W-:Y:S01]  /*0490*/  SEL R26, R16.reuse, R19, P4 ;  /* 0x00000013101a7207 */ /* 0x040fe20002000000 */
[C---:B-1----:R-:W-:Y:S02]  /*04a0*/  IMAD.WIDE R12, R16.reuse, 0x2, R12 ;  /* 0x00000002100c7825 */ /* 0x042fe400078e020c */
[----:B------:R-:W5:Y:S01]  /*04b0*/  LDG.E R19, desc[UR4][R2.64+0x4] ;  /* 0x0000040402137981 */ /* 0x000f62000c1e1900 */
[----:B------:R-:W-:-:S03]  /*04c0*/  SEL R27, R16, R27, !P1 ;  /* 0x0000001b101b7207 */ /* 0x000fc60004800000 */
[----:B------:R-:W5:Y:S04]  /*04d0*/  LDG.E.U16 R8, desc[UR4][R8.64] ;  /* 0x0000000408087981 */ /* 0x000f68000c1e1500 */
[----:B------:R-:W5:Y:S01]  /*04e0*/  LDG.E R22, desc[UR4][R2.64+0x8] ;  /* 0x0000080402167981 */ /* 0x000f62000c1e1900 */
[----:B------:R-:W-:-:S03]  /*04f0*/  LEA R10, P0, R26, UR6, 0x1 ;  /* 0x000000061a0a7c11 */ /* 0x000fc6000f8008ff */
[----:B------:R-:W5:Y:S01]  /*0500*/  LDG.E.U16 R12, desc[UR4][R12.64] ;  /* 0x000000040c0c7981 */ /* 0x000f62000c1e1500 */
[----:B0-----:R-:W-:-:S03]  /*0510*/  SEL R15, R16, R27, P4 ;  /* 0x0000001b100f7207 */ /* 0x001fc60002000000 */
[----:B------:R-:W5:Y:S01]  /*0520*/  LDG.E R23, desc[UR4][R2.64+0xc] ;  /* 0x00000c0402177981 */ /* 0x000f62000c1e1900 */
[----:B------:R-:W-:-:S03]  /*0530*/  LEA.HI.X R11, R26, UR7, R11, 0x1, P0 ;  /* 0x000000071a0b7c11 */ /* 0x000fc600080f0c0b */
[----:B------:R3:W5:Y:S01]  /*0540*/  LDG.E.U16 R6, desc[UR4][R6.64] ;  /* 0x0000000406067981 */ /* 0x000762000c1e1500 */
[----:B------:R-:W-:-:S03]  /*0550*/  LEA R14, P0, R15, UR6, 0x1 ;  /* 0x000000060f0e7c11 */ /* 0x000fc6000f8008ff */
[----:B------:R-:W5:Y:S01]  /*0560*/  LDG.E R24, desc[UR4][R2.64+0x10] ;  /* 0x0000100402187981 */ /* 0x000f62000c1e1900 */
[----:B------:R-:W-:-:S03]  /*0570*/  LEA.HI.X R15, R15, UR7, R0, 0x1, P0 ;  /* 0x000000070f0f7c11 */ /* 0x000fc600080f0c00 */
[----:B------:R0:W5:Y:S04]  /*0580*/  LDG.E.U16 R4, desc[UR4][R4.64] ;  /* 0x0000000404047981 */ /* 0x000168000c1e1500 */
[----:B------:R-:W5:Y:S04]  /*0590*/  LDG.E R9, desc[UR4][R2.64+0x14] ;  /* 0x0000140402097981 */ /* 0x000f68000c1e1900 */
[----:B------:R-:W5:Y:S04]  /*05a0*/  LDG.E.U16 R10, desc[UR4][R10.64] ;  /* 0x000000040a0a7981 */ /* 0x000f68000c1e1500 */
[----:B------:R-:W5:Y:S04]  /*05b0*/  LDG.E R25, desc[UR4][R2.64+0x18] ;  /* 0x0000180402197981 */ /* 0x000f68000c1e1900 */
[----:B------:R-:W5:Y:S04]  /*05c0*/  LDG.E.U16 R14, desc[UR4][R14.64] ;  /* 0x000000040e0e7981 */ /* 0x000f68000c1e1500 */
[----:B------:R-:W5:Y:S04]  /*05d0*/  LDG.E R13, desc[UR4][R2.64+0x1c] ;  /* 0x00001c04020d7981 */ /* 0x000f68000c1e1900 */
[----:B------:R1:W5:Y:S01]  /*05e0*/  LDG.E R26, desc[UR4][R2.64+0x20] ;  /* 0x00002004021a7981 */ /* 0x000362000c1e1900 */
[----:B---3--:R-:W-:-:S02]  /*05f0*/  I2FP.F32.U32 R7, R18 ;  /* 0x0000001200077245 */ /* 0x008fc40000201000 */
[----:B----4-:R-:W-:-:S05]  /*0600*/  I2FP.F32.U32 R0, R17 ;  /* 0x0000001100007245 */ /* 0x010fca0000201000 */
[----:B--2---:R-:W-:Y:S01]  /*0610*/  FFMA R0, R0, R21, RZ ;  /* 0x0000001500007223 */ /* 0x004fe200000000ff */
[----:B-----5:R-:W-:-:S03]  /*0620*/  I2FP.F32.U32 R20, R20 ;  /* 0x0000001400147245 */ /* 0x020fc60000201000 */
[----:B------:R-:W-:Y:S01]  /*0630*/  FFMA R7, R7, R19, R0 ;  /* 0x0000001307077223 */ /* 0x000fe20000000000 */
[----:B0-----:R-:W-:-:S03]  /*0640*/  I2FP.F32.U32 R5, R8 ;  /* 0x0000000800057245 */ /* 0x001fc60000201000 */
[----:B------:R-:W-:Y:S01]  /*0650*/  FFMA R20, R20, R22, R7 ;  /* 0x0000001614147223 */ /* 0x000fe20000000007 */
[----:B------:R-:W-:-:S03]  /*0660*/  I2FP.F32.U32 R12, R12 ;  /* 0x0000000c000c7245 */ /* 0x000fc60000201000 */
[----:B------:R-:W-:Y:S01]  /*0670*/  FFMA R5, R5, R23, R20 ;  /* 0x0000001705057223 */ /* 0x000fe20000000014 */
[----:B------:R-:W-:-:S03]  /*0680*/  I2FP.F32.U32 R7, R6 ;  /* 0x0000000600077245 */ /* 0x000fc60000201000 */
[----:B------:R-:W-:Y:S01]  /*0690*/  FFMA R12, R12, R24, R5 ;  /* 0x000000180c0c7223 */ /* 0x000fe20000000005 */
[----:B-1----:R-:W-:-:S03]  /*06a0*/  I2FP.F32.U32 R3, R4 ;  /* 0x0000000400037245 */ /* 0x002fc60000201000 */
[----:B------:R-:W-:Y:S01]  /*06b0*/  FFMA R12, R7, R9, R12 ;  /* 0x00000009070c7223 */ /* 0x000fe2000000000c */
[----:B------:R-:W-:-:S03]  /*06c0*/  I2FP.F32.U32 R5, R10 ;  /* 0x0000000a00057245 */ /* 0x000fc60000201000 */
[----:B------:R-:W-:Y:S02]  /*06d0*/  FFMA R12, R3, R25, R12 ;  /* 0x00000019030c7223 */ /* 0x000fe4000000000c */
[----:B------:R-:W0:Y:S01]  /*06e0*/  LDC.64 R2, c[0x0][0x388] ;  /* 0x0000e200ff027b82 */ /* 0x000e220000000a00 */
[----:B------:R-:W-:Y:S01]  /*06f0*/  I2FP.F32.U32 R14, R14 ;  /* 0x0000000e000e7245 */ /* 0x000fe20000201000 */
[----:B------:R-:W-:-:S04]  /*0700*/  FFMA R5, R5, R13, R12 ;  /* 0x0000000d05057223 */ /* 0x000fc8000000000c */
[----:B------:R-:W-:-:S05]  /*0710*/  FFMA R5, R14, R26, R5 ;  /* 0x0000001a0e057223 */ /* 0x000fca0000000005 */
[----:B------:R-:W-:-:S04]  /*0720*/  FSETP.GEU.AND P0, PT, R5, RZ, PT ;  /* 0x000000ff0500720b */ /* 0x000fc80003f0e000 */
[----:B------:R-:W-:-:S04]  /*0730*/  FSEL R5, R5, RZ, P0 ;  /* 0x000000ff05057208 */ /* 0x000fc80000000000 */
[----:B------:R-:W-:-:S06]  /*0740*/  FMNMX.NAN R5, R5, 65535, PT ;  /* 0x477fff0005057809 */ /* 0x000fcc0003820000 */
[----:B------:R-:W1:Y:S01]  /*0750*/  F2I.U32.TRUNC.NTZ R5, R5 ;  /* 0x0000000500057305 */ /* 0x000e62000020f000 */
[----:B0-----:R-:W-:-:S05]  /*0760*/  IMAD.WIDE R16, R16, 0x2, R2 ;  /* 0x0000000210107825 */ /* 0x001fca00078e0202 */
[----:B-1----:R-:W-:Y:S01]  /*0770*/  STG.E.U16 desc[UR4][R16.64], R5 ;  /* 0x0000000510007986 */ /* 0x002fe2000c101504 */
[----:B------:R-:W-:Y:S05]  /*0780*/  EXIT ;  /* 0x000000000000794d */ /* 0x000fea0003800000 */
.L_x_0:
[----:B------:R-:W-:-:S00]  /*0790*/  BRA `(.L_x_0) ;  /* 0xfffffffc00fc7947 */ /* 0x000fc0000383ffff */
[----:B------:R-:W-:-:S00]  /*07a0*/  NOP ;  /* 0x0000000000007918 */ /* 0x000fc00000000000 */
        /* <DEDUP_REMOVED lines=13> */
.L_x_1:


//--------------------- .nv.shared.reserved.0     --------------------------
	.section	.nv.shared.reserved.0,"aw",@nobits
	.weak		__nv_reservedSMEM_offset_0_alias
	.size		__nv_reservedSMEM_offset_0_alias, 0, 64
	.other		__nv_reservedSMEM_offset_0_alias,@"STO_CUDA_RESERVED_SHARED STV_DEFAULT"
__nv_reservedSMEM_offset_0_alias:
	.zero		0
	.zero		64


//--------------------- .nv.constant0._Z11kernel_convPtS_Pf --------------------------
	.section	.nv.constant0._Z11kernel_convPtS_Pf,"a",@progbits
	.sectionflags	@""
	.align	4
.nv.constant0._Z11kernel_convPtS_Pf:
	.zero		920


//--------------------- SYMBOLS --------------------------

	.type		.nv.reservedSmem.offset0,@object
	.size		.nv.reservedSmem.offset0,0x4
